	.headerflags	@"EF_CUDA_TEXMODE_UNIFIED EF_CUDA_64BIT_ADDRESS EF_CUDA_ACCELERATORS EF_CUDA_SM90 EF_CUDA_VIRTUAL_SM(EF_CUDA_SM90)"
	.elftype	@"ET_EXEC"


//--------------------- .nv.info                  --------------------------
	.section	.nv.info,"",@"SHT_CUDA_INFO"
	.align	4


	//----- nvinfo : EIATTR_REGCOUNT
	.align		4
        /*0000*/ 	.byte	0x04, 0x2f
        /*0002*/ 	.short	(.L_3 - .L_2)
	.align		4
.L_2:
        /*0004*/ 	.word	index@(triton_poi_fused__native_batch_norm_legit_no_training_51)
        /*0008*/ 	.word	0x00000016


	//----- nvinfo : EIATTR_MIN_STACK_SIZE
	.align		4
.L_3:
        /*000c*/ 	.byte	0x04, 0x12
        /*000e*/ 	.short	(.L_5 - .L_4)
	.align		4
.L_4:
        /*0010*/ 	.word	index@(triton_poi_fused__native_batch_norm_legit_no_training_51)
        /*0014*/ 	.word	0x00000000


	//----- nvinfo : EIATTR_FRAME_SIZE
	.align		4
.L_5:
        /*0018*/ 	.byte	0x04, 0x11
        /*001a*/ 	.short	(.L_7 - .L_6)
	.align		4
.L_6:
        /*001c*/ 	.word	index@(triton_poi_fused__native_batch_norm_legit_no_training_51)
        /*0020*/ 	.word	0x00000000


	//----- nvinfo : EIATTR_MIN_STACK_SIZE
	.align		4
.L_7:
        /*0024*/ 	.byte	0x04, 0x12
        /*0026*/ 	.short	(.L_9 - .L_8)
	.align		4
.L_8:
        /*0028*/ 	.word	index@(triton_poi_fused__native_batch_norm_legit_no_training_51)
        /*002c*/ 	.word	0x00000000
.L_9:


//--------------------- .nv.info.triton_poi_fused__native_batch_norm_legit_no_training_51 --------------------------
	.section	.nv.info.triton_poi_fused__native_batch_norm_legit_no_training_51,"",@"SHT_CUDA_INFO"
	.sectionflags	@""
	.align	4


	//----- nvinfo : EIATTR_CUDA_API_VERSION
	.align		4
        /*0000*/ 	.byte	0x04, 0x37
        /*0002*/ 	.short	(.L_11 - .L_10)
.L_10:
        /*0004*/ 	.word	0x0000007c


	//----- nvinfo : EIATTR_KPARAM_INFO
	.align		4
.L_11:
        /*0008*/ 	.byte	0x04, 0x17
        /*000a*/ 	.short	(.L_13 - .L_12)
.L_12:
        /*000c*/ 	.word	0x00000000
        /*0010*/ 	.short	0x0006
        /*0012*/ 	.short	0x0030
        /*0014*/ 	.byte	0x00, 0xf0, 0x11, 0x00


	//----- nvinfo : EIATTR_KPARAM_INFO
	.align		4
.L_13:
        /*0018*/ 	.byte	0x04, 0x17
        /*001a*/ 	.short	(.L_15 - .L_14)
.L_14:
        /*001c*/ 	.word	0x00000000
        /*0020*/ 	.short	0x0005
        /*0022*/ 	.short	0x0028
        /*0024*/ 	.byte	0x00, 0xf4, 0x21, 0x00


	//----- nvinfo : EIATTR_KPARAM_INFO
	.align		4
.L_15:
        /*0028*/ 	.byte	0x04, 0x17
        /*002a*/ 	.short	(.L_17 - .L_16)
.L_16:
        /*002c*/ 	.word	0x00000000
        /*0030*/ 	.short	0x0004
        /*0032*/ 	.short	0x0020
        /*0034*/ 	.byte	0x00, 0xf4, 0x21, 0x00


	//----- nvinfo : EIATTR_KPARAM_INFO
	.align		4
.L_17:
        /*0038*/ 	.byte	0x04, 0x17
        /*003a*/ 	.short	(.L_19 - .L_18)
.L_18:
        /*003c*/ 	.word	0x00000000
        /*0040*/ 	.short	0x0003
        /*0042*/ 	.short	0x0018
        /*0044*/ 	.byte	0x00, 0xf4, 0x21, 0x00


	//----- nvinfo : EIATTR_KPARAM_INFO
	.align		4
.L_19:
        /*0048*/ 	.byte	0x04, 0x17
        /*004a*/ 	.short	(.L_21 - .L_20)
.L_20:
        /*004c*/ 	.word	0x00000000
        /*0050*/ 	.short	0x0002
        /*0052*/ 	.short	0x0010
        /*0054*/ 	.byte	0x00, 0xf4, 0x21, 0x00


	//----- nvinfo : EIATTR_KPARAM_INFO
	.align		4
.L_21:
        /*0058*/ 	.byte	0x04, 0x17
        /*005a*/ 	.short	(.L_23 - .L_22)
.L_22:
        /*005c*/ 	.word	0x00000000
        /*0060*/ 	.short	0x0001
        /*0062*/ 	.short	0x0008
        /*0064*/ 	.byte	0x00, 0xf4, 0x21, 0x00


	//----- nvinfo : EIATTR_KPARAM_INFO
	.align		4
.L_23:
        /*0068*/ 	.byte	0x04, 0x17
        /*006a*/ 	.short	(.L_25 - .L_24)
.L_24:
        /*006c*/ 	.word	0x00000000
        /*0070*/ 	.short	0x0000
        /*0072*/ 	.short	0x0000
        /*0074*/ 	.byte	0x00, 0xf4, 0x21, 0x00


	//----- nvinfo : EIATTR_SPARSE_MMA_MASK
	.align		4
.L_25:
        /*0078*/ 	.byte	0x03, 0x50
        /*007a*/ 	.short	0x0000


	//----- nvinfo : EIATTR_MAXREG_COUNT
	.align		4
        /*007c*/ 	.byte	0x03, 0x1b
        /*007e*/ 	.short	0x00ff


	//----- nvinfo : EIATTR_EXIT_INSTR_OFFSETS
	.align		4
        /*0080*/ 	.byte	0x04, 0x1c
        /*0082*/ 	.short	(.L_27 - .L_26)


	//   ....[0]....
.L_26:
        /*0084*/ 	.word	0x000003d0


	//   ....[1]....
        /*0088*/ 	.word	0x000003f0


	//----- nvinfo : EIATTR_REQNTID
	.align		4
.L_27:
        /*008c*/ 	.byte	0x04, 0x10
        /*008e*/ 	.short	(.L_29 - .L_28)
.L_28:
        /*0090*/ 	.word	0x00000080
        /*0094*/ 	.word	0x00000001
        /*0098*/ 	.word	0x00000001


	//----- nvinfo : EIATTR_CBANK_PARAM_SIZE
	.align		4
.L_29:
        /*009c*/ 	.byte	0x03, 0x19
        /*009e*/ 	.short	0x0034


	//----- nvinfo : EIATTR_PARAM_CBANK
	.align		4
        /*00a0*/ 	.byte	0x04, 0x0a
        /*00a2*/ 	.short	(.L_31 - .L_30)
	.align		4
.L_30:
        /*00a4*/ 	.word	index@(.nv.constant0.triton_poi_fused__native_batch_norm_legit_no_training_51)
        /*00a8*/ 	.short	0x0210
        /*00aa*/ 	.short	0x0034


	//----- nvinfo : EIATTR_SW_WAR
	.align		4
.L_31:
        /*00ac*/ 	.byte	0x04, 0x36
        /*00ae*/ 	.short	(.L_33 - .L_32)
.L_32:
        /*00b0*/ 	.word	0x00000008
.L_33:


//--------------------- .nv.callgraph             --------------------------
	.section	.nv.callgraph,"",@"SHT_CUDA_CALLGRAPH"
	.align	4
	.sectionentsize	8
	.align		4
        /*0000*/ 	.word	0x00000000
	.align		4
        /*0004*/ 	.word	0xffffffff
	.align		4
        /*0008*/ 	.word	0x00000000
	.align		4
        /*000c*/ 	.word	0xfffffffe
	.align		4
        /*0010*/ 	.word	0x00000000
	.align		4
        /*0014*/ 	.word	0xfffffffd
	.align		4
        /*0018*/ 	.word	0x00000000
	.align		4
        /*001c*/ 	.word	0xfffffffc


//--------------------- .nv.constant4             --------------------------
	.section	.nv.constant4,"a",@progbits
	.align	8
	.align		8
.nv.constant4:
        /*0000*/ 	.dword	_$_str
	.align		8
        /*0008*/ 	.dword	_$_str_$_2


//--------------------- .text.triton_poi_fused__native_batch_norm_legit_no_training_51 --------------------------
	.section	.text.triton_poi_fused__native_batch_norm_legit_no_training_51,"ax",@progbits
	.align	128
        .global         triton_poi_fused__native_batch_norm_legit_no_training_51
        .type           triton_poi_fused__native_batch_norm_legit_no_training_51,@function
        .size           triton_poi_fused__native_batch_norm_legit_no_training_51,(.L_x_1 - triton_poi_fused__native_batch_norm_legit_no_training_51)
        .other          triton_poi_fused__native_batch_norm_legit_no_training_51,@"STO_CUDA_ENTRY STV_DEFAULT"
triton_poi_fused__native_batch_norm_legit_no_training_51:
.text.triton_poi_fused__native_batch_norm_legit_no_training_51:
[----:B------:R-:W0:Y:S01]  /*0000*/  LDC R1, c[0x0][0x28] ;  /* 0x00000a00ff017b82 */ /* 0x000e220000000800 */
[----:B------:R-:W1:Y:S07]  /*0010*/  S2R R0, SR_TID.X ;  /* 0x0000000000007919 */ /* 0x000e6e0000002100 */
[----:B------:R-:W2:Y:S01]  /*0020*/  LDC.64 R8, c[0x0][0x220] ;  /* 0x00008800ff087b82 */ /* 0x000ea20000000a00 */
[----:B------:R-:W-:Y:S01]  /*0030*/  ULDC.64 UR4, c[0x0][0x208] ;  /* 0x0000820000047ab9 */ /* 0x000fe20000000a00 */
[----:B------:R-:W3:Y:S06]  /*0040*/  S2R R3, SR_CTAID.X ;  /* 0x0000000000037919 */ /* 0x000eec0000002500 */
[----:B------:R-:W4:Y:S08]  /*0050*/  LDC.64 R12, c[0x0][0x210] ;  /* 0x00008400ff0c7b82 */ /* 0x000f300000000a00 */
[----:B------:R-:W5:Y:S08]  /*0060*/  LDC.64 R14, c[0x0][0x218] ;  /* 0x00008600ff0e7b82 */ /* 0x000f700000000a00 */
[----:B------:R-:W5:Y:S01]  /*0070*/  LDC.64 R16, c[0x0][0x228] ;  /* 0x00008a00ff107b82 */ /* 0x000f620000000a00 */
[----:B-1----:R-:W-:-:S07]  /*0080*/  SHF.L.U32 R0, R0, 0x1, RZ ;  /* 0x0000000100007819 */ /* 0x002fce00000006ff */
[----:B------:R-:W1:Y:S01]  /*0090*/  LDC.64 R18, c[0x0][0x230] ;  /* 0x00008c00ff127b82 */ /* 0x000e620000000a00 */
[----:B------:R-:W-:-:S04]  /*00a0*/  LOP3.LUT R0, R0, 0xfe, RZ, 0xc0, !PT ;  /* 0x000000fe00007812 */ /* 0x000fc800078ec0ff */
[----:B---3--:R-:W-:-:S04]  /*00b0*/  LEA R0, R3, R0, 0x8 ;  /* 0x0000000003007211 */ /* 0x008fc800078e40ff */
[C---:B------:R-:W-:Y:S01]  /*00c0*/  ISETP.GE.AND P4, PT, R0.reuse, 0x2800, PT ;  /* 0x000028000000780c */ /* 0x040fe20003f86270 */
[----:B------:R-:W-:-:S05]  /*00d0*/  IMAD.HI R2, R0, 0x66666667, RZ ;  /* 0x6666666700027827 */ /* 0x000fca00078e02ff */
[----:B------:R-:W-:-:S04]  /*00e0*/  SHF.R.U32.HI R3, RZ, 0x1f, R2 ;  /* 0x0000001fff037819 */ /* 0x000fc80000011602 */
[----:B------:R-:W-:-:S05]  /*00f0*/  LEA.HI.SX32 R3, R2, R3, 0x18 ;  /* 0x0000000302037211 */ /* 0x000fca00078fc2ff */
[----:B------:R-:W-:Y:S01]  /*0100*/  IMAD R11, R3, -0x280, R0 ;  /* 0xfffffd80030b7824 */ /* 0x000fe200078e0200 */
[----:B------:R-:W-:-:S03]  /*0110*/  CS2R R2, SRZ ;  /* 0x0000000000027805 */ /* 0x000fc6000001ff00 */
[----:B--2---:R-:W-:-:S05]  /*0120*/  IMAD.WIDE R8, R11, 0x4, R8 ;  /* 0x000000040b087825 */ /* 0x004fca00078e0208 */
[----:B------:R2:W3:Y:S01]  /*0130*/  @!P4 LDG.E.EL.64 R2, desc[UR4][R8.64] ;  /* 0x000000040802c981 */ /* 0x0004e2000c2e1b00 */
[----:B------:R-:W-:Y:S02]  /*0140*/  CS2R R4, SRZ ;  /* 0x0000000000047805 */ /* 0x000fe4000001ff00 */
[----:B------:R-:W-:Y:S01]  /*0150*/  CS2R R6, SRZ ;  /* 0x0000000000067805 */ /* 0x000fe2000001ff00 */
[----:B----4-:R-:W-:-:S04]  /*0160*/  IMAD.WIDE R12, R0, 0x4, R12 ;  /* 0x00000004000c7825 */ /* 0x010fc800078e020c */
[C---:B-----5:R-:W-:Y:S01]  /*0170*/  IMAD.WIDE R14, R11.reuse, 0x4, R14 ;  /* 0x000000040b0e7825 */ /* 0x060fe200078e020e */
[----:B------:R-:W4:Y:S04]  /*0180*/  @!P4 LDG.E.64 R4, desc[UR4][R12.64] ;  /* 0x000000040c04c981 */ /* 0x000f28000c1e1b00 */
[----:B------:R5:W4:Y:S01]  /*0190*/  @!P4 LDG.E.EL.64 R6, desc[UR4][R14.64] ;  /* 0x000000040e06c981 */ /* 0x000b22000c2e1b00 */
[----:B0-----:R-:W-:Y:S01]  /*01a0*/  IMAD.WIDE R16, R11, 0x4, R16 ;  /* 0x000000040b107825 */ /* 0x001fe200078e0210 */
[----:B--2---:R-:W-:-:S03]  /*01b0*/  CS2R R8, SRZ ;  /* 0x0000000000087805 */ /* 0x004fc6000001ff00 */
[----:B-1----:R-:W-:Y:S01]  /*01c0*/  IMAD.WIDE R18, R11, 0x4, R18 ;  /* 0x000000040b127825 */ /* 0x002fe200078e0212 */
[----:B------:R-:W-:-:S04]  /*01d0*/  CS2R R10, SRZ ;  /* 0x00000000000a7805 */ /* 0x000fc8000001ff00 */
[----:B------:R-:W2:Y:S04]  /*01e0*/  @!P4 LDG.E.EL.64 R8, desc[UR4][R18.64] ;  /* 0x000000041208c981 */ /* 0x000ea8000c2e1b00 */
[----:B------:R-:W2:Y:S01]  /*01f0*/  @!P4 LDG.E.EL.64 R10, desc[UR4][R16.64] ;  /* 0x00000004100ac981 */ /* 0x000ea2000c2e1b00 */
[----:B-----5:R-:W-:Y:S01]  /*0200*/  HFMA2.MMA R15, -RZ, RZ, 1.625, 0 ;  /* 0x3e800000ff0f7435 */ /* 0x020fe200000001ff */
[----:B---3--:R-:W-:Y:S01]  /*0210*/  FADD R2, R2, 9.9999997473787516356e-06 ;  /* 0x3727c5ac02027421 */ /* 0x008fe20000000000 */
[----:B------:R-:W-:-:S03]  /*0220*/  FADD R12, R3, 9.9999997473787516356e-06 ;  /* 0x3727c5ac030c7421 */ /* 0x000fc60000000000 */
[----:B------:R0:W1:Y:S08]  /*0230*/  MUFU.SQRT R13, R2 ;  /* 0x00000002000d7308 */ /* 0x0000700000002000 */
[----:B------:R-:W3:Y:S01]  /*0240*/  MUFU.SQRT R14, R12 ;  /* 0x0000000c000e7308 */ /* 0x000ee20000002000 */
[----:B0-----:R-:W0:Y:S01]  /*0250*/  LDC.64 R2, c[0x0][0x238] ;  /* 0x00008e00ff027b82 */ /* 0x001e220000000a00 */
[----:B-1----:R-:W-:-:S02]  /*0260*/  FSETP.GT.AND P0, PT, R13, 8.50705917302346158658e+37, PT ;  /* 0x7e8000000d00780b */ /* 0x002fc40003f04000 */
[----:B------:R-:W-:Y:S02]  /*0270*/  FSETP.GEU.AND P2, PT, R13, 1.175494350822287508e-38, PT ;  /* 0x008000000d00780b */ /* 0x000fe40003f4e000 */
[C---:B---3--:R-:W-:Y:S02]  /*0280*/  FSETP.GT.AND P1, PT, R14.reuse, 8.50705917302346158658e+37, PT ;  /* 0x7e8000000e00780b */ /* 0x048fe40003f24000 */
[----:B------:R-:W-:-:S07]  /*0290*/  FSETP.GEU.AND P3, PT, R14, 1.175494350822287508e-38, PT ;  /* 0x008000000e00780b */ /* 0x000fce0003f6e000 */
[----:B------:R-:W-:-:S04]  /*02a0*/  @P0 FMUL R13, R13, 0.25 ;  /* 0x3e8000000d0d0820 */ /* 0x000fc80000400000 */
[----:B------:R-:W-:Y:S01]  /*02b0*/  @!P2 FMUL R13, R13, 16777216 ;  /* 0x4b8000000d0da820 */ /* 0x000fe20000400000 */
[----:B------:R-:W-:-:S04]  /*02c0*/  @P1 FMUL R14, R14, 0.25 ;  /* 0x3e8000000e0e1820 */ /* 0x000fc80000400000 */
[----:B------:R-:W-:Y:S01]  /*02d0*/  @!P3 FMUL R14, R14, 16777216 ;  /* 0x4b8000000e0eb820 */ /* 0x000fe20000400000 */
[----:B------:R-:W1:Y:S01]  /*02e0*/  MUFU.RCP R13, R13 ;  /* 0x0000000d000d7308 */ /* 0x000e620000001000 */
[----:B------:R-:W-:-:S07]  /*02f0*/  FSEL R12, R15, 1, P0 ;  /* 0x3f8000000f0c7808 */ /* 0x000fce0000000000 */
[----:B------:R-:W3:Y:S01]  /*0300*/  MUFU.RCP R14, R14 ;  /* 0x0000000e000e7308 */ /* 0x000ee20000001000 */
[----:B------:R-:W-:Y:S01]  /*0310*/  FSEL R15, R15, 1, P1 ;  /* 0x3f8000000f0f7808 */ /* 0x000fe20000800000 */
[----:B------:R-:W-:Y:S01]  /*0320*/  @!P2 FMUL R12, R12, 16777216 ;  /* 0x4b8000000c0ca820 */ /* 0x000fe20000400000 */
[----:B----4-:R-:W-:-:S03]  /*0330*/  FADD R4, -R6, R4 ;  /* 0x0000000406047221 */ /* 0x010fc60000000100 */
[----:B------:R-:W-:Y:S01]  /*0340*/  @!P3 FMUL R15, R15, 16777216 ;  /* 0x4b8000000f0fb820 */ /* 0x000fe20000400000 */
[----:B------:R-:W-:Y:S01]  /*0350*/  FADD R5, -R7, R5 ;  /* 0x0000000507057221 */ /* 0x000fe20000000100 */
[----:B-1----:R-:W-:Y:S02]  /*0360*/  FMUL R13, R13, R12 ;  /* 0x0000000c0d0d7220 */ /* 0x002fe40000400000 */
[----:B---3--:R-:W-:Y:S02]  /*0370*/  FMUL R6, R14, R15 ;  /* 0x0000000f0e067220 */ /* 0x008fe40000400000 */
[----:B------:R-:W-:Y:S02]  /*0380*/  FMUL R13, R4, R13 ;  /* 0x0000000d040d7220 */ /* 0x000fe40000400000 */
[----:B------:R-:W-:Y:S01]  /*0390*/  FMUL R6, R5, R6 ;  /* 0x0000000605067220 */ /* 0x000fe20000400000 */
[----:B0-----:R-:W-:-:S04]  /*03a0*/  IMAD.WIDE R2, R0, 0x4, R2 ;  /* 0x0000000400027825 */ /* 0x001fc800078e0202 */
[----:B--2---:R-:W-:Y:S01]  /*03b0*/  FFMA R8, R13, R10, R8 ;  /* 0x0000000a0d087223 */ /* 0x004fe20000000008 */
[----:B------:R-:W-:Y:S01]  /*03c0*/  FFMA R9, R6, R11, R9 ;  /* 0x0000000b06097223 */ /* 0x000fe20000000009 */
[----:B------:R-:W-:Y:S06]  /*03d0*/  @P4 EXIT ;  /* 0x000000000000494d */ /* 0x000fec0003800000 */
[----:B------:R-:W-:Y:S01]  /*03e0*/  STG.E.64 desc[UR4][R2.64], R8 ;  /* 0x0000000802007986 */ /* 0x000fe2000c101b04 */
[----:B------:R-:W-:Y:S05]  /*03f0*/  EXIT ;  /* 0x000000000000794d */ /* 0x000fea0003800000 */
.L_x_0:
[----:B------:R-:W-:-:S00]  /*0400*/  BRA `(.L_x_0) ;  /* 0xfffffffc00fc7947 */ /* 0x000fc0000383ffff */
[----:B------:R-:W-:-:S00]  /*0410*/  NOP ;  /* 0x0000000000007918 */ /* 0x000fc00000000000 */
        /* <DEDUP_REMOVED lines=14> */
.L_x_1:


//--------------------- .nv.global.init           --------------------------
	.section	.nv.global.init,"aw",@progbits
.nv.global.init:
	.type		_$_str,@object
	.size		_$_str,(_$_str_$_2 - _$_str)
_$_str:
        /*0000*/ 	.byte	0x5f, 0x5f, 0x43, 0x55, 0x44, 0x41, 0x5f, 0x46, 0x54, 0x5a, 0x00
	.type		_$_str_$_2,@object
	.size		_$_str_$_2,(.L_1 - _$_str_$_2)
_$_str_$_2:
        /*000b*/ 	.byte	0x5f, 0x5f, 0x43, 0x55, 0x44, 0x41, 0x5f, 0x50, 0x52, 0x45, 0x43, 0x5f, 0x53, 0x51, 0x52, 0x54
        /*001b*/ 	.byte	0x00
.L_1:


//--------------------- .nv.constant0.triton_poi_fused__native_batch_norm_legit_no_training_51 --------------------------
	.section	.nv.constant0.triton_poi_fused__native_batch_norm_legit_no_training_51,"a",@progbits
	.sectionflags	@""
	.align	4
.nv.constant0.triton_poi_fused__native_batch_norm_legit_no_training_51:
	.zero		580
